	.headerflags	@"EF_CUDA_TEXMODE_UNIFIED EF_CUDA_64BIT_ADDRESS EF_CUDA_ACCELERATORS EF_CUDA_SM90 EF_CUDA_VIRTUAL_SM(EF_CUDA_SM90)"
	.elftype	@"ET_EXEC"


//--------------------- .nv.info                  --------------------------
	.section	.nv.info,"",@"SHT_CUDA_INFO"
	.align	4


	//----- nvinfo : EIATTR_REGCOUNT
	.align		4
        /*0000*/ 	.byte	0x04, 0x2f
        /*0002*/ 	.short	(.L_3 - .L_2)
	.align		4
.L_2:
        /*0004*/ 	.word	index@(triton_poi_fused__native_batch_norm_legit_no_training_silu_22)
        /*0008*/ 	.word	0x00000011


	//----- nvinfo : EIATTR_MIN_STACK_SIZE
	.align		4
.L_3:
        /*000c*/ 	.byte	0x04, 0x12
        /*000e*/ 	.short	(.L_5 - .L_4)
	.align		4
.L_4:
        /*0010*/ 	.word	index@(triton_poi_fused__native_batch_norm_legit_no_training_silu_22)
        /*0014*/ 	.word	0x00000000


	//----- nvinfo : EIATTR_FRAME_SIZE
	.align		4
.L_5:
        /*0018*/ 	.byte	0x04, 0x11
        /*001a*/ 	.short	(.L_7 - .L_6)
	.align		4
.L_6:
        /*001c*/ 	.word	index@(triton_poi_fused__native_batch_norm_legit_no_training_silu_22)
        /*0020*/ 	.word	0x00000000


	//----- nvinfo : EIATTR_MIN_STACK_SIZE
	.align		4
.L_7:
        /*0024*/ 	.byte	0x04, 0x12
        /*0026*/ 	.short	(.L_9 - .L_8)
	.align		4
.L_8:
        /*0028*/ 	.word	index@(triton_poi_fused__native_batch_norm_legit_no_training_silu_22)
        /*002c*/ 	.word	0x00000000
.L_9:


//--------------------- .nv.info.triton_poi_fused__native_batch_norm_legit_no_training_silu_22 --------------------------
	.section	.nv.info.triton_poi_fused__native_batch_norm_legit_no_training_silu_22,"",@"SHT_CUDA_INFO"
	.sectionflags	@""
	.align	4


	//----- nvinfo : EIATTR_CUDA_API_VERSION
	.align		4
        /*0000*/ 	.byte	0x04, 0x37
        /*0002*/ 	.short	(.L_11 - .L_10)
.L_10:
        /*0004*/ 	.word	0x0000007c


	//----- nvinfo : EIATTR_KPARAM_INFO
	.align		4
.L_11:
        /*0008*/ 	.byte	0x04, 0x17
        /*000a*/ 	.short	(.L_13 - .L_12)
.L_12:
        /*000c*/ 	.word	0x00000000
        /*0010*/ 	.short	0x0006
        /*0012*/ 	.short	0x0030
        /*0014*/ 	.byte	0x00, 0xf0, 0x11, 0x00


	//----- nvinfo : EIATTR_KPARAM_INFO
	.align		4
.L_13:
        /*0018*/ 	.byte	0x04, 0x17
        /*001a*/ 	.short	(.L_15 - .L_14)
.L_14:
        /*001c*/ 	.word	0x00000000
        /*0020*/ 	.short	0x0005
        /*0022*/ 	.short	0x0028
        /*0024*/ 	.byte	0x00, 0xf4, 0x21, 0x00


	//----- nvinfo : EIATTR_KPARAM_INFO
	.align		4
.L_15:
        /*0028*/ 	.byte	0x04, 0x17
        /*002a*/ 	.short	(.L_17 - .L_16)
.L_16:
        /*002c*/ 	.word	0x00000000
        /*0030*/ 	.short	0x0004
        /*0032*/ 	.short	0x0020
        /*0034*/ 	.byte	0x00, 0xf4, 0x21, 0x00


	//----- nvinfo : EIATTR_KPARAM_INFO
	.align		4
.L_17:
        /*0038*/ 	.byte	0x04, 0x17
        /*003a*/ 	.short	(.L_19 - .L_18)
.L_18:
        /*003c*/ 	.word	0x00000000
        /*0040*/ 	.short	0x0003
        /*0042*/ 	.short	0x0018
        /*0044*/ 	.byte	0x00, 0xf4, 0x21, 0x00


	//----- nvinfo : EIATTR_KPARAM_INFO
	.align		4
.L_19:
        /*0048*/ 	.byte	0x04, 0x17
        /*004a*/ 	.short	(.L_21 - .L_20)
.L_20:
        /*004c*/ 	.word	0x00000000
        /*0050*/ 	.short	0x0002
        /*0052*/ 	.short	0x0010
        /*0054*/ 	.byte	0x00, 0xf4, 0x21, 0x00


	//----- nvinfo : EIATTR_KPARAM_INFO
	.align		4
.L_21:
        /*0058*/ 	.byte	0x04, 0x17
        /*005a*/ 	.short	(.L_23 - .L_22)
.L_22:
        /*005c*/ 	.word	0x00000000
        /*0060*/ 	.short	0x0001
        /*0062*/ 	.short	0x0008
        /*0064*/ 	.byte	0x00, 0xf4, 0x21, 0x00


	//----- nvinfo : EIATTR_KPARAM_INFO
	.align		4
.L_23:
        /*0068*/ 	.byte	0x04, 0x17
        /*006a*/ 	.short	(.L_25 - .L_24)
.L_24:
        /*006c*/ 	.word	0x00000000
        /*0070*/ 	.short	0x0000
        /*0072*/ 	.short	0x0000
        /*0074*/ 	.byte	0x00, 0xf4, 0x21, 0x00


	//----- nvinfo : EIATTR_SPARSE_MMA_MASK
	.align		4
.L_25:
        /*0078*/ 	.byte	0x03, 0x50
        /*007a*/ 	.short	0x0000


	//----- nvinfo : EIATTR_MAXREG_COUNT
	.align		4
        /*007c*/ 	.byte	0x03, 0x1b
        /*007e*/ 	.short	0x00ff


	//----- nvinfo : EIATTR_EXIT_INSTR_OFFSETS
	.align		4
        /*0080*/ 	.byte	0x04, 0x1c
        /*0082*/ 	.short	(.L_27 - .L_26)


	//   ....[0]....
.L_26:
        /*0084*/ 	.word	0x00000530


	//----- nvinfo : EIATTR_REQNTID
	.align		4
.L_27:
        /*0088*/ 	.byte	0x04, 0x10
        /*008a*/ 	.short	(.L_29 - .L_28)
.L_28:
        /*008c*/ 	.word	0x00000080
        /*0090*/ 	.word	0x00000001
        /*0094*/ 	.word	0x00000001


	//----- nvinfo : EIATTR_CBANK_PARAM_SIZE
	.align		4
.L_29:
        /*0098*/ 	.byte	0x03, 0x19
        /*009a*/ 	.short	0x0034


	//----- nvinfo : EIATTR_PARAM_CBANK
	.align		4
        /*009c*/ 	.byte	0x04, 0x0a
        /*009e*/ 	.short	(.L_31 - .L_30)
	.align		4
.L_30:
        /*00a0*/ 	.word	index@(.nv.constant0.triton_poi_fused__native_batch_norm_legit_no_training_silu_22)
        /*00a4*/ 	.short	0x0210
        /*00a6*/ 	.short	0x0034


	//----- nvinfo : EIATTR_SW_WAR
	.align		4
.L_31:
        /*00a8*/ 	.byte	0x04, 0x36
        /*00aa*/ 	.short	(.L_33 - .L_32)
.L_32:
        /*00ac*/ 	.word	0x00000008
.L_33:


//--------------------- .nv.callgraph             --------------------------
	.section	.nv.callgraph,"",@"SHT_CUDA_CALLGRAPH"
	.align	4
	.sectionentsize	8
	.align		4
        /*0000*/ 	.word	0x00000000
	.align		4
        /*0004*/ 	.word	0xffffffff
	.align		4
        /*0008*/ 	.word	0x00000000
	.align		4
        /*000c*/ 	.word	0xfffffffe
	.align		4
        /*0010*/ 	.word	0x00000000
	.align		4
        /*0014*/ 	.word	0xfffffffd
	.align		4
        /*0018*/ 	.word	0x00000000
	.align		4
        /*001c*/ 	.word	0xfffffffc


//--------------------- .nv.constant4             --------------------------
	.section	.nv.constant4,"a",@progbits
	.align	8
	.align		8
.nv.constant4:
        /*0000*/ 	.dword	_$_str
	.align		8
        /*0008*/ 	.dword	_$_str_$_2


//--------------------- .text.triton_poi_fused__native_batch_norm_legit_no_training_silu_22 --------------------------
	.section	.text.triton_poi_fused__native_batch_norm_legit_no_training_silu_22,"ax",@progbits
	.align	128
        .global         triton_poi_fused__native_batch_norm_legit_no_training_silu_22
        .type           triton_poi_fused__native_batch_norm_legit_no_training_silu_22,@function
        .size           triton_poi_fused__native_batch_norm_legit_no_training_silu_22,(.L_x_1 - triton_poi_fused__native_batch_norm_legit_no_training_silu_22)
        .other          triton_poi_fused__native_batch_norm_legit_no_training_silu_22,@"STO_CUDA_ENTRY STV_DEFAULT"
triton_poi_fused__native_batch_norm_legit_no_training_silu_22:
.text.triton_poi_fused__native_batch_norm_legit_no_training_silu_22:
[----:B------:R-:W-:Y:S01]  /*0000*/  LDC R1, c[0x0][0x28] ;  /* 0x00000a00ff017b82 */ /* 0x000fe20000000800 */
[----:B------:R-:W1:Y:S07]  /*0010*/  S2R R0, SR_TID.X ;  /* 0x0000000000007919 */ /* 0x000e6e0000002100 */
[----:B------:R-:W2:Y:S01]  /*0020*/  LDC.64 R2, c[0x0][0x228] ;  /* 0x00008a00ff027b82 */ /* 0x000ea20000000a00 */
[----:B------:R-:W-:Y:S01]  /*0030*/  ULDC.64 UR4, c[0x0][0x208] ;  /* 0x0000820000047ab9 */ /* 0x000fe20000000a00 */
[----:B------:R-:W3:Y:S06]  /*0040*/  S2R R7, SR_CTAID.X ;  /* 0x0000000000077919 */ /* 0x000eec0000002500 */
[----:B------:R-:W4:Y:S08]  /*0050*/  LDC.64 R8, c[0x0][0x230] ;  /* 0x00008c00ff087b82 */ /* 0x000f300000000a00 */
[----:B------:R-:W5:Y:S01]  /*0060*/  LDC.64 R10, c[0x0][0x238] ;  /* 0x00008e00ff0a7b82 */ /* 0x000f620000000a00 */
[----:B-1----:R-:W-:-:S02]  /*0070*/  SHF.L.U32 R0, R0, 0x1, RZ ;  /* 0x0000000100007819 */ /* 0x002fc400000006ff */
[----:B---3--:R-:W-:Y:S02]  /*0080*/  SHF.R.S32.HI R5, RZ, 0x17, R7 ;  /* 0x00000017ff057819 */ /* 0x008fe40000011407 */
[----:B------:R-:W-:Y:S02]  /*0090*/  LOP3.LUT R0, R0, 0xfe, RZ, 0xc0, !PT ;  /* 0x000000fe00007812 */ /* 0x000fe400078ec0ff */
[----:B------:R-:W-:Y:S02]  /*00a0*/  SGXT R5, R5, 0x1 ;  /* 0x000000010505781a */ /* 0x000fe40000000200 */
[----:B------:R-:W-:Y:S02]  /*00b0*/  LEA R0, R7, R0, 0x8 ;  /* 0x0000000007007211 */ /* 0x000fe400078e40ff */
[----:B------:R-:W1:Y:S02]  /*00c0*/  LDC.64 R6, c[0x0][0x220] ;  /* 0x00008800ff067b82 */ /* 0x000e640000000a00 */
[----:B------:R-:W-:-:S04]  /*00d0*/  LEA.HI R5, R5, R0, RZ, 0x7 ;  /* 0x0000000005057211 */ /* 0x000fc800078f38ff */
[----:B------:R-:W-:-:S04]  /*00e0*/  LOP3.LUT R5, R5, 0xffffff80, RZ, 0xc0, !PT ;  /* 0xffffff8005057812 */ /* 0x000fc800078ec0ff */
[----:B------:R-:W-:Y:S02]  /*00f0*/  IADD3 R13, R0, -R5, RZ ;  /* 0x80000005000d7210 */ /* 0x000fe40007ffe0ff */
[----:B------:R-:W3:Y:S03]  /*0100*/  LDC.64 R4, c[0x0][0x218] ;  /* 0x00008600ff047b82 */ /* 0x000ee60000000a00 */
[----:B--2---:R-:W-:-:S06]  /*0110*/  IMAD.WIDE R2, R13, 0x4, R2 ;  /* 0x000000040d027825 */ /* 0x004fcc00078e0202 */
[----:B------:R-:W2:Y:S01]  /*0120*/  LDG.E.EL.64 R2, desc[UR4][R2.64] ;  /* 0x0000000402027981 */ /* 0x000ea2000c2e1b00 */
[----:B-1----:R-:W-:-:S04]  /*0130*/  IMAD.WIDE R6, R13, 0x4, R6 ;  /* 0x000000040d067825 */ /* 0x002fc800078e0206 */
[C---:B----4-:R-:W-:Y:S02]  /*0140*/  IMAD.WIDE R8, R13.reuse, 0x4, R8 ;  /* 0x000000040d087825 */ /* 0x050fe400078e0208 */
[----:B------:R-:W4:Y:S02]  /*0150*/  LDG.E.EL.64 R6, desc[UR4][R6.64] ;  /* 0x0000000406067981 */ /* 0x000f24000c2e1b00 */
[----:B-----5:R-:W-:Y:S02]  /*0160*/  IMAD.WIDE R10, R13, 0x4, R10 ;  /* 0x000000040d0a7825 */ /* 0x020fe400078e020a */
[----:B------:R-:W5:Y:S02]  /*0170*/  LDG.E.EL.64 R8, desc[UR4][R8.64] ;  /* 0x0000000408087981 */ /* 0x000f64000c2e1b00 */
[----:B---3--:R-:W-:Y:S02]  /*0180*/  IMAD.WIDE R4, R0, 0x4, R4 ;  /* 0x0000000400047825 */ /* 0x008fe400078e0204 */
[----:B------:R-:W5:Y:S04]  /*0190*/  LDG.E.EL.64 R10, desc[UR4][R10.64] ;  /* 0x000000040a0a7981 */ /* 0x000f68000c2e1b00 */
[----:B------:R-:W4:Y:S01]  /*01a0*/  LDG.E.64 R4, desc[UR4][R4.64] ;  /* 0x0000000404047981 */ /* 0x000f22000c1e1b00 */
[----:B--2---:R-:W-:Y:S01]  /*01b0*/  FADD R2, R2, 0.0010000000474974513054 ;  /* 0x3a83126f02027421 */ /* 0x004fe20000000000 */
[----:B------:R-:W-:-:S03]  /*01c0*/  FADD R3, R3, 0.0010000000474974513054 ;  /* 0x3a83126f03037421 */ /* 0x000fc60000000000 */
[----:B------:R-:W1:Y:S08]  /*01d0*/  MUFU.SQRT R12, R2 ;  /* 0x00000002000c7308 */ /* 0x000e700000002000 */
[----:B------:R-:W2:Y:S01]  /*01e0*/  MUFU.SQRT R13, R3 ;  /* 0x00000003000d7308 */ /* 0x000ea20000002000 */
[C---:B-1----:R-:W-:Y:S02]  /*01f0*/  FSETP.GT.AND P0, PT, R12.reuse, 8.50705917302346158658e+37, PT ;  /* 0x7e8000000c00780b */ /* 0x042fe40003f04000 */
[----:B------:R-:W-:-:S02]  /*0200*/  FSETP.GEU.AND P2, PT, R12, 1.175494350822287508e-38, PT ;  /* 0x008000000c00780b */ /* 0x000fc40003f4e000 */
[C---:B--2---:R-:W-:Y:S02]  /*0210*/  FSETP.GT.AND P1, PT, R13.reuse, 8.50705917302346158658e+37, PT ;  /* 0x7e8000000d00780b */ /* 0x044fe40003f24000 */
[----:B------:R-:W-:-:S07]  /*0220*/  FSETP.GEU.AND P3, PT, R13, 1.175494350822287508e-38, PT ;  /* 0x008000000d00780b */ /* 0x000fce0003f6e000 */
[----:B------:R-:W-:Y:S01]  /*0230*/  @P0 FMUL R12, R12, 0.25 ;  /* 0x3e8000000c0c0820 */ /* 0x000fe20000400000 */
[----:B------:R-:W-:-:S03]  /*0240*/  HFMA2.MMA R2, -RZ, RZ, 1.625, 0 ;  /* 0x3e800000ff027435 */ /* 0x000fc600000001ff */
[----:B------:R-:W-:Y:S01]  /*0250*/  @!P2 FMUL R12, R12, 16777216 ;  /* 0x4b8000000c0ca820 */ /* 0x000fe20000400000 */
[----:B------:R-:W-:-:S05]  /*0260*/  @P1 FMUL R13, R13, 0.25 ;  /* 0x3e8000000d0d1820 */ /* 0x000fca0000400000 */
[----:B------:R-:W1:Y:S01]  /*0270*/  MUFU.RCP R12, R12 ;  /* 0x0000000c000c7308 */ /* 0x000e620000001000 */
[----:B------:R-:W-:Y:S01]  /*0280*/  @!P3 FMUL R13, R13, 16777216 ;  /* 0x4b8000000d0db820 */ /* 0x000fe20000400000 */
[----:B------:R-:W-:-:S06]  /*0290*/  FSEL R3, R2, 1, P0 ;  /* 0x3f80000002037808 */ /* 0x000fcc0000000000 */
[----:B------:R-:W2:Y:S01]  /*02a0*/  MUFU.RCP R13, R13 ;  /* 0x0000000d000d7308 */ /* 0x000ea20000001000 */
[----:B------:R-:W-:Y:S01]  /*02b0*/  @!P2 FMUL R3, R3, 16777216 ;  /* 0x4b8000000303a820 */ /* 0x000fe20000400000 */
[----:B------:R-:W-:Y:S01]  /*02c0*/  FSEL R14, R2, 1, P1 ;  /* 0x3f800000020e7808 */ /* 0x000fe20000800000 */
[----:B----4-:R-:W-:Y:S02]  /*02d0*/  FADD R4, R4, -R6 ;  /* 0x8000000604047221 */ /* 0x010fe40000000000 */
[----:B-1----:R-:W-:Y:S02]  /*02e0*/  FMUL R3, R12, R3 ;  /* 0x000000030c037220 */ /* 0x002fe40000400000 */
[----:B------:R-:W-:Y:S01]  /*02f0*/  @!P3 FMUL R14, R14, 16777216 ;  /* 0x4b8000000e0eb820 */ /* 0x000fe20000400000 */
[----:B------:R-:W-:Y:S01]  /*0300*/  FADD R5, R5, -R7 ;  /* 0x8000000705057221 */ /* 0x000fe20000000000 */
[----:B------:R-:W-:Y:S02]  /*0310*/  FMUL R3, R4, R3 ;  /* 0x0000000304037220 */ /* 0x000fe40000400000 */
[----:B--2---:R-:W-:-:S02]  /*0320*/  FMUL R14, R13, R14 ;  /* 0x0000000e0d0e7220 */ /* 0x004fc40000400000 */
[----:B-----5:R-:W-:Y:S02]  /*0330*/  FFMA R8, R8, R3, R10 ;  /* 0x0000000308087223 */ /* 0x020fe4000000000a */
[----:B------:R-:W-:Y:S02]  /*0340*/  FMUL R14, R5, R14 ;  /* 0x0000000e050e7220 */ /* 0x000fe40000400000 */
[----:B------:R-:W-:Y:S02]  /*0350*/  FADD R3, RZ, -R8 ;  /* 0x80000008ff037221 */ /* 0x000fe40000000000 */
[----:B------:R-:W-:Y:S02]  /*0360*/  FFMA R9, R9, R14, R11 ;  /* 0x0000000e09097223 */ /* 0x000fe4000000000b */
[----:B------:R-:W-:Y:S02]  /*0370*/  FMUL R4, R3, 1.4426950216293334961 ;  /* 0x3fb8aa3b03047820 */ /* 0x000fe40000400000 */
[----:B------:R-:W-:-:S04]  /*0380*/  FADD R3, RZ, -R9 ;  /* 0x80000009ff037221 */ /* 0x000fc80000000000 */
[----:B------:R-:W-:Y:S01]  /*0390*/  FMUL R6, R3, 1.4426950216293334961 ;  /* 0x3fb8aa3b03067820 */ /* 0x000fe20000400000 */
[----:B------:R-:W-:-:S04]  /*03a0*/  FSETP.GEU.AND P0, PT, R4, -126, PT ;  /* 0xc2fc00000400780b */ /* 0x000fc80003f0e000 */
[----:B------:R-:W-:-:S09]  /*03b0*/  FSETP.GEU.AND P1, PT, R6, -126, PT ;  /* 0xc2fc00000600780b */ /* 0x000fd20003f2e000 */
[----:B------:R-:W-:-:S04]  /*03c0*/  @!P0 FMUL R4, R4, 0.5 ;  /* 0x3f00000004048820 */ /* 0x000fc80000400000 */
[----:B------:R-:W-:Y:S01]  /*03d0*/  @!P1 FMUL R6, R6, 0.5 ;  /* 0x3f00000006069820 */ /* 0x000fe20000400000 */
[----:B------:R-:W1:Y:S08]  /*03e0*/  MUFU.EX2 R3, R4 ;  /* 0x0000000400037308 */ /* 0x000e700000000800 */
[----:B------:R-:W2:Y:S01]  /*03f0*/  MUFU.EX2 R5, R6 ;  /* 0x0000000600057308 */ /* 0x000ea20000000800 */
[----:B-1----:R-:W-:-:S04]  /*0400*/  @!P0 FMUL R3, R3, R3 ;  /* 0x0000000303038220 */ /* 0x002fc80000400000 */
[----:B------:R-:W-:Y:S01]  /*0410*/  FADD R7, R3, 1 ;  /* 0x3f80000003077421 */ /* 0x000fe20000000000 */
[----:B--2---:R-:W-:-:S04]  /*0420*/  @!P1 FMUL R5, R5, R5 ;  /* 0x0000000505059220 */ /* 0x004fc80000400000 */
[----:B------:R-:W-:Y:S01]  /*0430*/  FADD R10, R5, 1 ;  /* 0x3f800000050a7421 */ /* 0x000fe20000000000 */
[----:B------:R-:W-:Y:S01]  /*0440*/  FSETP.GT.AND P0, PT, R7, 8.50705917302346158658e+37, PT ;  /* 0x7e8000000700780b */ /* 0x000fe20003f04000 */
[----:B------:R-:W1:Y:S03]  /*0450*/  LDC.64 R4, c[0x0][0x210] ;  /* 0x00008400ff047b82 */ /* 0x000e660000000a00 */
[----:B------:R-:W-:-:S09]  /*0460*/  FSETP.GT.AND P1, PT, R10, 8.50705917302346158658e+37, PT ;  /* 0x7e8000000a00780b */ /* 0x000fd20003f24000 */
[----:B------:R-:W-:-:S04]  /*0470*/  @P0 FMUL R7, R7, 0.25 ;  /* 0x3e80000007070820 */ /* 0x000fc80000400000 */
[----:B------:R-:W-:Y:S02]  /*0480*/  @P1 FMUL R10, R10, 0.25 ;  /* 0x3e8000000a0a1820 */ /* 0x000fe40000400000 */
[----:B------:R-:W2:Y:S08]  /*0490*/  MUFU.RCP R7, R7 ;  /* 0x0000000700077308 */ /* 0x000eb00000001000 */
[----:B------:R-:W3:Y:S01]  /*04a0*/  MUFU.RCP R10, R10 ;  /* 0x0000000a000a7308 */ /* 0x000ee20000001000 */
[----:B------:R-:W-:-:S02]  /*04b0*/  FSEL R6, R2, 1, P0 ;  /* 0x3f80000002067808 */ /* 0x000fc40000000000 */
[----:B------:R-:W-:-:S03]  /*04c0*/  FSEL R3, R2, 1, P1 ;  /* 0x3f80000002037808 */ /* 0x000fc60000800000 */
[----:B--2---:R-:W-:-:S04]  /*04d0*/  FMUL R11, R7, R6 ;  /* 0x00000006070b7220 */ /* 0x004fc80000400000 */
[----:B------:R-:W-:Y:S01]  /*04e0*/  FMUL R8, R8, R11 ;  /* 0x0000000b08087220 */ /* 0x000fe20000400000 */
[----:B---3--:R-:W-:Y:S01]  /*04f0*/  FMUL R6, R10, R3 ;  /* 0x000000030a067220 */ /* 0x008fe20000400000 */
[----:B-1----:R-:W-:-:S04]  /*0500*/  IMAD.WIDE R2, R0, 0x4, R4 ;  /* 0x0000000400027825 */ /* 0x002fc800078e0204 */
[----:B------:R-:W-:-:S05]  /*0510*/  FMUL R9, R9, R6 ;  /* 0x0000000609097220 */ /* 0x000fca0000400000 */
[----:B------:R-:W-:Y:S01]  /*0520*/  STG.E.64 desc[UR4][R2.64], R8 ;  /* 0x0000000802007986 */ /* 0x000fe2000c101b04 */
[----:B------:R-:W-:Y:S05]  /*0530*/  EXIT ;  /* 0x000000000000794d */ /* 0x000fea0003800000 */
.L_x_0:
[----:B------:R-:W-:-:S00]  /*0540*/  BRA `(.L_x_0) ;  /* 0xfffffffc00fc7947 */ /* 0x000fc0000383ffff */
[----:B------:R-:W-:-:S00]  /*0550*/  NOP ;  /* 0x0000000000007918 */ /* 0x000fc00000000000 */
        /* <DEDUP_REMOVED lines=10> */
.L_x_1:


//--------------------- .nv.global.init           --------------------------
	.section	.nv.global.init,"aw",@progbits
.nv.global.init:
	.type		_$_str,@object
	.size		_$_str,(_$_str_$_2 - _$_str)
_$_str:
        /*0000*/ 	.byte	0x5f, 0x5f, 0x43, 0x55, 0x44, 0x41, 0x5f, 0x46, 0x54, 0x5a, 0x00
	.type		_$_str_$_2,@object
	.size		_$_str_$_2,(.L_1 - _$_str_$_2)
_$_str_$_2:
        /*000b*/ 	.byte	0x5f, 0x5f, 0x43, 0x55, 0x44, 0x41, 0x5f, 0x50, 0x52, 0x45, 0x43, 0x5f, 0x53, 0x51, 0x52, 0x54
        /*001b*/ 	.byte	0x00
.L_1:


//--------------------- .nv.constant0.triton_poi_fused__native_batch_norm_legit_no_training_silu_22 --------------------------
	.section	.nv.constant0.triton_poi_fused__native_batch_norm_legit_no_training_silu_22,"a",@progbits
	.sectionflags	@""
	.align	4
.nv.constant0.triton_poi_fused__native_batch_norm_legit_no_training_silu_22:
	.zero		580
